//
// Generated by NVIDIA NVVM Compiler
//
// Compiler Build ID: CL-36424714
// Cuda compilation tools, release 13.0, V13.0.88
// Based on NVVM 20.0.0
//

.version 9.0
.target sm_100
.address_size 64

	// .globl	_Z6kernelPffiS_

.visible .entry _Z6kernelPffiS_(
	.param .u64 .ptr .align 1 _Z6kernelPffiS__param_0,
	.param .f32 _Z6kernelPffiS__param_1,
	.param .u32 _Z6kernelPffiS__param_2,
	.param .u64 .ptr .align 1 _Z6kernelPffiS__param_3
)
{


	ret;

}


// ===== COMPILED SASS (sm_100) =====

	.target	sm_100

	.elftype	@"ET_EXEC"


//--------------------- .note.nv.tkinfo           --------------------------
	.section	.note.nv.tkinfo,"",@"SHT_NOTE"
	.sectionflags	@"SHF_NOTE_NV_TKINFO"
	.tkinfo
        /*0018*/ 	.word	0x00000002
        /*0030*/ 	.string	""
        /*0030*/ 	.string	"ptxas"
        /*0030*/ 	.string	"Cuda compilation tools, release 13.0, V13.0.88"
        /*0030*/ 	.string	"Build cuda_13.0.r13.0/compiler.36424714_0"
        /*0030*/ 	.string	"-arch sm_100 -m 64 "



//--------------------- .note.nv.cuinfo           --------------------------
	.section	.note.nv.cuinfo,"",@"SHT_NOTE"
	.sectionflags	@"SHF_NOTE_NV_CUINFO"
        /*0018*/ 	.short	0x0002
        /*001a*/ 	.short	0x0064
        /*001c*/ 	.short	0x0082
	.zero		2


//--------------------- .nv.info                  --------------------------
	.section	.nv.info,"",@"SHT_CUDA_INFO"
	.align	4


	//----- nvinfo : EIATTR_REGCOUNT
	.align		4
        /*0000*/ 	.byte	0x04, 0x2f
        /*0002*/ 	.short	(.L_1 - .L_0)
	.align		4
.L_0:
        /*0004*/ 	.word	index@(_Z6kernelPffiS_)
        /*0008*/ 	.word	0x00000004


	//----- nvinfo : EIATTR_FRAME_SIZE
	.align		4
.L_1:
        /*000c*/ 	.byte	0x04, 0x11
        /*000e*/ 	.short	(.L_3 - .L_2)
	.align		4
.L_2:
        /*0010*/ 	.word	index@(_Z6kernelPffiS_)
        /*0014*/ 	.word	0x00000000


	//----- nvinfo : EIATTR_MIN_STACK_SIZE
	.align		4
.L_3:
        /*0018*/ 	.byte	0x04, 0x12
        /*001a*/ 	.short	(.L_5 - .L_4)
	.align		4
.L_4:
        /*001c*/ 	.word	index@(_Z6kernelPffiS_)
        /*0020*/ 	.word	0x00000000
.L_5:


//--------------------- .nv.compat                --------------------------
	.section	.nv.compat,"",@"SHT_CUDA_COMPAT_INFO"
	.align	4
        /*0000*/ 	.byte	0x02, 0x09, 0x00, 0x00, 0x02, 0x02, 0x01, 0x00, 0x02, 0x05, 0x05, 0x00, 0x03, 0x07, 0x01, 0x01
        /*0010*/ 	.byte	0x02, 0x03, 0x00, 0x00, 0x02, 0x06, 0x01, 0x00, 0x04, 0x0b, 0x08, 0x00, 0x09, 0x00, 0x00, 0x00
        /*0020*/ 	.byte	0x00, 0x00, 0x00, 0x00


//--------------------- .nv.info._Z6kernelPffiS_  --------------------------
	.section	.nv.info._Z6kernelPffiS_,"",@"SHT_CUDA_INFO"
	.sectionflags	@""
	.align	4


	//----- nvinfo : EIATTR_CUDA_API_VERSION
	.align		4
        /*0000*/ 	.byte	0x04, 0x37
        /*0002*/ 	.short	(.L_7 - .L_6)
.L_6:
        /*0004*/ 	.word	0x00000082


	//----- nvinfo : EIATTR_KPARAM_INFO
	.align		4
.L_7:
        /*0008*/ 	.byte	0x04, 0x17
        /*000a*/ 	.short	(.L_9 - .L_8)
.L_8:
        /*000c*/ 	.word	0x00000000
        /*0010*/ 	.short	0x0003
        /*0012*/ 	.short	0x0010
        /*0014*/ 	.byte	0x00, 0xf5, 0x21, 0x00


	//----- nvinfo : EIATTR_KPARAM_INFO
	.align		4
.L_9:
        /*0018*/ 	.byte	0x04, 0x17
        /*001a*/ 	.short	(.L_11 - .L_10)
.L_10:
        /*001c*/ 	.word	0x00000000
        /*0020*/ 	.short	0x0002
        /*0022*/ 	.short	0x000c
        /*0024*/ 	.byte	0x00, 0xf0, 0x11, 0x00


	//----- nvinfo : EIATTR_KPARAM_INFO
	.align		4
.L_11:
        /*0028*/ 	.byte	0x04, 0x17
        /*002a*/ 	.short	(.L_13 - .L_12)
.L_12:
        /*002c*/ 	.word	0x00000000
        /*0030*/ 	.short	0x0001
        /*0032*/ 	.short	0x0008
        /*0034*/ 	.byte	0x00, 0xf0, 0x11, 0x00


	//----- nvinfo : EIATTR_KPARAM_INFO
	.align		4
.L_13:
        /*0038*/ 	.byte	0x04, 0x17
        /*003a*/ 	.short	(.L_15 - .L_14)
.L_14:
        /*003c*/ 	.word	0x00000000
        /*0040*/ 	.short	0x0000
        /*0042*/ 	.short	0x0000
        /*0044*/ 	.byte	0x00, 0xf5, 0x21, 0x00


	//----- nvinfo : EIATTR_SPARSE_MMA_MASK
	.align		4
.L_15:
        /*0048*/ 	.byte	0x03, 0x50
        /*004a*/ 	.short	0x0000


	//----- nvinfo : EIATTR_MAXREG_COUNT
	.align		4
        /*004c*/ 	.byte	0x03, 0x1b
        /*004e*/ 	.short	0x00ff


	//----- nvinfo : EIATTR_MERCURY_ISA_VERSION
	.align		4
        /*0050*/ 	.byte	0x03, 0x5f
        /*0052*/ 	.short	0x0101


	//----- nvinfo : EIATTR_VRC_CTA_INIT_COUNT
	.align		4
        /*0054*/ 	.byte	0x02, 0x4a
	.zero		1
	.zero		1


	//----- nvinfo : EIATTR_EXIT_INSTR_OFFSETS
	.align		4
        /*0058*/ 	.byte	0x04, 0x1c
        /*005a*/ 	.short	(.L_17 - .L_16)


	//   ....[0]....
.L_16:
        /*005c*/ 	.word	0x00000010


	//----- nvinfo : EIATTR_CBANK_PARAM_SIZE
	.align		4
.L_17:
        /*0060*/ 	.byte	0x03, 0x19
        /*0062*/ 	.short	0x0018


	//----- nvinfo : EIATTR_PARAM_CBANK
	.align		4
        /*0064*/ 	.byte	0x04, 0x0a
        /*0066*/ 	.short	(.L_19 - .L_18)
	.align		4
.L_18:
        /*0068*/ 	.word	index@(.nv.constant0._Z6kernelPffiS_)
        /*006c*/ 	.short	0x0380
        /*006e*/ 	.short	0x0018


	//----- nvinfo : EIATTR_SW_WAR
	.align		4
.L_19:
        /*0070*/ 	.byte	0x04, 0x36
        /*0072*/ 	.short	(.L_21 - .L_20)
.L_20:
        /*0074*/ 	.word	0x00000008
.L_21:


//--------------------- .nv.callgraph             --------------------------
	.section	.nv.callgraph,"",@"SHT_CUDA_CALLGRAPH"
	.align	4
	.sectionentsize	8
	.align		4
        /*0000*/ 	.word	0x00000000
	.align		4
        /*0004*/ 	.word	0xffffffff
	.align		4
        /*0008*/ 	.word	0x00000000
	.align		4
        /*000c*/ 	.word	0xfffffffe
	.align		4
        /*0010*/ 	.word	0x00000000
	.align		4
        /*0014*/ 	.word	0xfffffffd
	.align		4
        /*0018*/ 	.word	0x00000000
	.align		4
        /*001c*/ 	.word	0xfffffffc


//--------------------- .text._Z6kernelPffiS_     --------------------------
	.section	.text._Z6kernelPffiS_,"ax",@progbits
	.align	128
        .global         _Z6kernelPffiS_
        .type           _Z6kernelPffiS_,@function
        .size           _Z6kernelPffiS_,(.L_x_1 - _Z6kernelPffiS_)
        .other          _Z6kernelPffiS_,@"STO_CUDA_ENTRY STV_DEFAULT"
_Z6kernelPffiS_:
.text._Z6kernelPffiS_:
[----:B------:R-:W-:Y:S01]  /*0000*/  LDC R1, c[0x0][0x37c] ;  /* 0x0000df00ff017b82 */ /* 0x000fe20000000800 */
[----:B------:R-:W-:Y:S05]  /*0010*/  EXIT ;  /* 0x000000000000794d */ /* 0x000fea0003800000 */
.L_x_0:
[----:B------:R-:W-:-:S00]  /*0020*/  BRA `(.L_x_0) ;  /* 0xfffffffc00fc7947 */ /* 0x000fc0000383ffff */
[----:B------:R-:W-:-:S00]  /*0030*/  NOP ;  /* 0x0000000000007918 */ /* 0x000fc00000000000 */
        /* <DEDUP_REMOVED lines=12> */
.L_x_1:


//--------------------- .nv.shared.reserved.0     --------------------------
	.section	.nv.shared.reserved.0,"aw",@nobits
	.weak		__nv_reservedSMEM_offset_0_alias
	.size		__nv_reservedSMEM_offset_0_alias, 0, 64
	.other		__nv_reservedSMEM_offset_0_alias,@"STO_CUDA_RESERVED_SHARED STV_DEFAULT"
__nv_reservedSMEM_offset_0_alias:
	.zero		0
	.zero		64


//--------------------- .nv.constant0._Z6kernelPffiS_ --------------------------
	.section	.nv.constant0._Z6kernelPffiS_,"a",@progbits
	.sectionflags	@""
	.align	4
.nv.constant0._Z6kernelPffiS_:
	.zero		920


//--------------------- SYMBOLS --------------------------

	.type		.nv.reservedSmem.offset0,@object
	.size		.nv.reservedSmem.offset0,0x4
